//
// Generated by NVIDIA NVVM Compiler
//
// Compiler Build ID: CL-36424714
// Cuda compilation tools, release 13.0, V13.0.88
// Based on NVVM 20.0.0
//

.version 9.0
.target sm_100
.address_size 64

	// .globl	kernel

.visible .entry kernel(
	.param .u64 .ptr .align 1 kernel_param_0
)
{
	.reg .b32 	%r<17>;
	.reg .b64 	%rd<5>;

	ld.param.u64 	%rd1, [kernel_param_0];
	cvta.to.global.u64 	%rd2, %rd1;
	mov.u32 	%r1, %tid.x;
	mul.wide.u32 	%rd3, %r1, 4;
	add.s64 	%rd4, %rd2, %rd3;
	ld.global.u32 	%r2, [%rd4];
	and.b32  	%r3, %r2, -16777216;
	add.s32 	%r4, %r3, -167772160;
	shl.b32 	%r5, %r2, 8;
	shr.s32 	%r6, %r5, 8;
	and.b32  	%r7, %r6, -65536;
	add.s32 	%r8, %r7, -655360;
	cvt.s32.s16 	%r9, %r2;
	and.b32  	%r10, %r9, -256;
	add.s32 	%r11, %r10, -2560;
	cvt.s32.s8 	%r12, %r2;
	add.s32 	%r13, %r12, -10;
	or.b32  	%r14, %r13, %r4;
	or.b32  	%r15, %r14, %r8;
	or.b32  	%r16, %r15, %r11;
	st.global.u32 	[%rd4], %r16;
	ret;

}
	// .globl	kernel2
.visible .entry kernel2(
	.param .u64 .ptr .align 1 kernel2_param_0
)
{
	.reg .b32 	%r<5>;
	.reg .b64 	%rd<5>;

	ld.param.u64 	%rd1, [kernel2_param_0];
	cvta.to.global.u64 	%rd2, %rd1;
	mov.u32 	%r1, %tid.x;
	mul.wide.u32 	%rd3, %r1, 8;
	add.s64 	%rd4, %rd2, %rd3;
	ld.global.v2.u32 	{%r2, %r3}, [%rd4];
	sub.s32 	%r4, %r2, %r3;
	st.global.u32 	[%rd4], %r4;
	ret;

}


// ===== COMPILED SASS (sm_100) =====

	.target	sm_100

	.elftype	@"ET_EXEC"


//--------------------- .note.nv.tkinfo           --------------------------
	.section	.note.nv.tkinfo,"",@"SHT_NOTE"
	.sectionflags	@"SHF_NOTE_NV_TKINFO"
	.tkinfo
        /*0018*/ 	.word	0x00000002
        /*0030*/ 	.string	""
        /*0030*/ 	.string	"ptxas"
        /*0030*/ 	.string	"Cuda compilation tools, release 13.0, V13.0.88"
        /*0030*/ 	.string	"Build cuda_13.0.r13.0/compiler.36424714_0"
        /*0030*/ 	.string	"-arch sm_100 -m 64 "



//--------------------- .note.nv.cuinfo           --------------------------
	.section	.note.nv.cuinfo,"",@"SHT_NOTE"
	.sectionflags	@"SHF_NOTE_NV_CUINFO"
        /*0018*/ 	.short	0x0002
        /*001a*/ 	.short	0x0064
        /*001c*/ 	.short	0x0082
	.zero		2


//--------------------- .nv.info                  --------------------------
	.section	.nv.info,"",@"SHT_CUDA_INFO"
	.align	4


	//----- nvinfo : EIATTR_REGCOUNT
	.align		4
        /*0000*/ 	.byte	0x04, 0x2f
        /*0002*/ 	.short	(.L_1 - .L_0)
	.align		4
.L_0:
        /*0004*/ 	.word	index@(kernel)
        /*0008*/ 	.word	0x0000000a


	//----- nvinfo : EIATTR_FRAME_SIZE
	.align		4
.L_1:
        /*000c*/ 	.byte	0x04, 0x11
        /*000e*/ 	.short	(.L_3 - .L_2)
	.align		4
.L_2:
        /*0010*/ 	.word	index@(kernel)
        /*0014*/ 	.word	0x00000000


	//----- nvinfo : EIATTR_REGCOUNT
	.align		4
.L_3:
        /*0018*/ 	.byte	0x04, 0x2f
        /*001a*/ 	.short	(.L_5 - .L_4)
	.align		4
.L_4:
        /*001c*/ 	.word	index@(kernel2)
        /*0020*/ 	.word	0x00000008


	//----- nvinfo : EIATTR_FRAME_SIZE
	.align		4
.L_5:
        /*0024*/ 	.byte	0x04, 0x11
        /*0026*/ 	.short	(.L_7 - .L_6)
	.align		4
.L_6:
        /*0028*/ 	.word	index@(kernel2)
        /*002c*/ 	.word	0x00000000


	//----- nvinfo : EIATTR_MIN_STACK_SIZE
	.align		4
.L_7:
        /*0030*/ 	.byte	0x04, 0x12
        /*0032*/ 	.short	(.L_9 - .L_8)
	.align		4
.L_8:
        /*0034*/ 	.word	index@(kernel2)
        /*0038*/ 	.word	0x00000000


	//----- nvinfo : EIATTR_MIN_STACK_SIZE
	.align		4
.L_9:
        /*003c*/ 	.byte	0x04, 0x12
        /*003e*/ 	.short	(.L_11 - .L_10)
	.align		4
.L_10:
        /*0040*/ 	.word	index@(kernel)
        /*0044*/ 	.word	0x00000000
.L_11:


//--------------------- .nv.compat                --------------------------
	.section	.nv.compat,"",@"SHT_CUDA_COMPAT_INFO"
	.align	4
        /*0000*/ 	.byte	0x02, 0x09, 0x00, 0x00, 0x02, 0x02, 0x01, 0x00, 0x02, 0x05, 0x05, 0x00, 0x03, 0x07, 0x01, 0x01
        /*0010*/ 	.byte	0x02, 0x03, 0x00, 0x00, 0x02, 0x06, 0x01, 0x00, 0x04, 0x0b, 0x08, 0x00, 0x09, 0x00, 0x00, 0x00
        /*0020*/ 	.byte	0x00, 0x00, 0x00, 0x00


//--------------------- .nv.info.kernel2          --------------------------
	.section	.nv.info.kernel2,"",@"SHT_CUDA_INFO"
	.sectionflags	@""
	.align	4


	//----- nvinfo : EIATTR_CUDA_API_VERSION
	.align		4
        /*0000*/ 	.byte	0x04, 0x37
        /*0002*/ 	.short	(.L_13 - .L_12)
.L_12:
        /*0004*/ 	.word	0x00000082


	//----- nvinfo : EIATTR_KPARAM_INFO
	.align		4
.L_13:
        /*0008*/ 	.byte	0x04, 0x17
        /*000a*/ 	.short	(.L_15 - .L_14)
.L_14:
        /*000c*/ 	.word	0x00000000
        /*0010*/ 	.short	0x0000
        /*0012*/ 	.short	0x0000
        /*0014*/ 	.byte	0x00, 0xf5, 0x21, 0x00


	//----- nvinfo : EIATTR_SPARSE_MMA_MASK
	.align		4
.L_15:
        /*0018*/ 	.byte	0x03, 0x50
        /*001a*/ 	.short	0x0000


	//----- nvinfo : EIATTR_MAXREG_COUNT
	.align		4
        /*001c*/ 	.byte	0x03, 0x1b
        /*001e*/ 	.short	0x00ff


	//----- nvinfo : EIATTR_MERCURY_ISA_VERSION
	.align		4
        /*0020*/ 	.byte	0x03, 0x5f
        /*0022*/ 	.short	0x0101


	//----- nvinfo : EIATTR_VRC_CTA_INIT_COUNT
	.align		4
        /*0024*/ 	.byte	0x02, 0x4a
	.zero		1
	.zero		1


	//----- nvinfo : EIATTR_EXIT_INSTR_OFFSETS
	.align		4
        /*0028*/ 	.byte	0x04, 0x1c
        /*002a*/ 	.short	(.L_17 - .L_16)


	//   ....[0]....
.L_16:
        /*002c*/ 	.word	0x00000080


	//----- nvinfo : EIATTR_CBANK_PARAM_SIZE
	.align		4
.L_17:
        /*0030*/ 	.byte	0x03, 0x19
        /*0032*/ 	.short	0x0008


	//----- nvinfo : EIATTR_PARAM_CBANK
	.align		4
        /*0034*/ 	.byte	0x04, 0x0a
        /*0036*/ 	.short	(.L_19 - .L_18)
	.align		4
.L_18:
        /*0038*/ 	.word	index@(.nv.constant0.kernel2)
        /*003c*/ 	.short	0x0380
        /*003e*/ 	.short	0x0008


	//----- nvinfo : EIATTR_SW_WAR
	.align		4
.L_19:
        /*0040*/ 	.byte	0x04, 0x36
        /*0042*/ 	.short	(.L_21 - .L_20)
.L_20:
        /*0044*/ 	.word	0x00000008
.L_21:


//--------------------- .nv.info.kernel           --------------------------
	.section	.nv.info.kernel,"",@"SHT_CUDA_INFO"
	.sectionflags	@""
	.align	4


	//----- nvinfo : EIATTR_CUDA_API_VERSION
	.align		4
        /*0000*/ 	.byte	0x04, 0x37
        /*0002*/ 	.short	(.L_23 - .L_22)
.L_22:
        /*0004*/ 	.word	0x00000082


	//----- nvinfo : EIATTR_KPARAM_INFO
	.align		4
.L_23:
        /*0008*/ 	.byte	0x04, 0x17
        /*000a*/ 	.short	(.L_25 - .L_24)
.L_24:
        /*000c*/ 	.word	0x00000000
        /*0010*/ 	.short	0x0000
        /*0012*/ 	.short	0x0000
        /*0014*/ 	.byte	0x00, 0xf5, 0x21, 0x00


	//----- nvinfo : EIATTR_SPARSE_MMA_MASK
	.align		4
.L_25:
        /*0018*/ 	.byte	0x03, 0x50
        /*001a*/ 	.short	0x0000


	//----- nvinfo : EIATTR_MAXREG_COUNT
	.align		4
        /*001c*/ 	.byte	0x03, 0x1b
        /*001e*/ 	.short	0x00ff


	//----- nvinfo : EIATTR_MERCURY_ISA_VERSION
	.align		4
        /*0020*/ 	.byte	0x03, 0x5f
        /*0022*/ 	.short	0x0101


	//----- nvinfo : EIATTR_VRC_CTA_INIT_COUNT
	.align		4
        /*0024*/ 	.byte	0x02, 0x4a
	.zero		1
	.zero		1


	//----- nvinfo : EIATTR_EXIT_INSTR_OFFSETS
	.align		4
        /*0028*/ 	.byte	0x04, 0x1c
        /*002a*/ 	.short	(.L_27 - .L_26)


	//   ....[0]....
.L_26:
        /*002c*/ 	.word	0x00000140


	//----- nvinfo : EIATTR_CBANK_PARAM_SIZE
	.align		4
.L_27:
        /*0030*/ 	.byte	0x03, 0x19
        /*0032*/ 	.short	0x0008


	//----- nvinfo : EIATTR_PARAM_CBANK
	.align		4
        /*0034*/ 	.byte	0x04, 0x0a
        /*0036*/ 	.short	(.L_29 - .L_28)
	.align		4
.L_28:
        /*0038*/ 	.word	index@(.nv.constant0.kernel)
        /*003c*/ 	.short	0x0380
        /*003e*/ 	.short	0x0008


	//----- nvinfo : EIATTR_SW_WAR
	.align		4
.L_29:
        /*0040*/ 	.byte	0x04, 0x36
        /*0042*/ 	.short	(.L_31 - .L_30)
.L_30:
        /*0044*/ 	.word	0x00000008
.L_31:


//--------------------- .nv.callgraph             --------------------------
	.section	.nv.callgraph,"",@"SHT_CUDA_CALLGRAPH"
	.align	4
	.sectionentsize	8
	.align		4
        /*0000*/ 	.word	0x00000000
	.align		4
        /*0004*/ 	.word	0xffffffff
	.align		4
        /*0008*/ 	.word	0x00000000
	.align		4
        /*000c*/ 	.word	0xfffffffe
	.align		4
        /*0010*/ 	.word	0x00000000
	.align		4
        /*0014*/ 	.word	0xfffffffd
	.align		4
        /*0018*/ 	.word	0x00000000
	.align		4
        /*001c*/ 	.word	0xfffffffc


//--------------------- .text.kernel2             --------------------------
	.section	.text.kernel2,"ax",@progbits
	.align	128
        .global         kernel2
        .type           kernel2,@function
        .size           kernel2,(.L_x_2 - kernel2)
        .other          kernel2,@"STO_CUDA_ENTRY STV_DEFAULT"
kernel2:
.text.kernel2:
[----:B------:R-:W-:Y:S01]  /*0000*/  LDC R1, c[0x0][0x37c] ;  /* 0x0000df00ff017b82 */ /* 0x000fe20000000800 */
[----:B------:R-:W0:Y:S07]  /*0010*/  S2R R5, SR_TID.X ;  /* 0x0000000000057919 */ /* 0x000e2e0000002100 */
[----:B------:R-:W0:Y:S01]  /*0020*/  LDC.64 R2, c[0x0][0x380] ;  /* 0x0000e000ff027b82 */ /* 0x000e220000000a00 */
[----:B------:R-:W1:Y:S01]  /*0030*/  LDCU.64 UR4, c[0x0][0x358] ;  /* 0x00006b00ff0477ac */ /* 0x000e620008000a00 */
[----:B0-----:R-:W-:-:S05]  /*0040*/  IMAD.WIDE.U32 R2, R5, 0x8, R2 ;  /* 0x0000000805027825 */ /* 0x001fca00078e0002 */
[----:B-1----:R-:W2:Y:S02]  /*0050*/  LDG.E.64 R4, desc[UR4][R2.64] ;  /* 0x0000000402047981 */ /* 0x002ea4000c1e1b00 */
[----:B--2---:R-:W-:-:S05]  /*0060*/  IADD3 R5, PT, PT, R4, -R5, RZ ;  /* 0x8000000504057210 */ /* 0x004fca0007ffe0ff */
[----:B------:R-:W-:Y:S01]  /*0070*/  STG.E desc[UR4][R2.64], R5 ;  /* 0x0000000502007986 */ /* 0x000fe2000c101904 */
[----:B------:R-:W-:Y:S05]  /*0080*/  EXIT ;  /* 0x000000000000794d */ /* 0x000fea0003800000 */
.L_x_0:
[----:B------:R-:W-:-:S00]  /*0090*/  BRA `(.L_x_0) ;  /* 0xfffffffc00fc7947 */ /* 0x000fc0000383ffff */
[----:B------:R-:W-:-:S00]  /*00a0*/  NOP ;  /* 0x0000000000007918 */ /* 0x000fc00000000000 */
        /* <DEDUP_REMOVED lines=13> */
.L_x_2:


//--------------------- .text.kernel              --------------------------
	.section	.text.kernel,"ax",@progbits
	.align	128
        .global         kernel
        .type           kernel,@function
        .size           kernel,(.L_x_3 - kernel)
        .other          kernel,@"STO_CUDA_ENTRY STV_DEFAULT"
kernel:
.text.kernel:
[----:B------:R-:W-:Y:S01]  /*0000*/  LDC R1, c[0x0][0x37c] ;  /* 0x0000df00ff017b82 */ /* 0x000fe20000000800 */
[----:B------:R-:W0:Y:S07]  /*0010*/  S2R R5, SR_TID.X ;  /* 0x0000000000057919 */ /* 0x000e2e0000002100 */
[----:B------:R-:W0:Y:S01]  /*0020*/  LDC.64 R2, c[0x0][0x380] ;  /* 0x0000e000ff027b82 */ /* 0x000e220000000a00 */
[----:B------:R-:W1:Y:S01]  /*0030*/  LDCU.64 UR4, c[0x0][0x358] ;  /* 0x00006b00ff0477ac */ /* 0x000e620008000a00 */
[----:B0-----:R-:W-:-:S05]  /*0040*/  IMAD.WIDE.U32 R2, R5, 0x4, R2 ;  /* 0x0000000405027825 */ /* 0x001fca00078e0002 */
[----:B-1----:R-:W2:Y:S02]  /*0050*/  LDG.E R0, desc[UR4][R2.64] ;  /* 0x0000000402007981 */ /* 0x002ea4000c1e1900 */
[C---:B--2---:R-:W-:Y:S01]  /*0060*/  IMAD.SHL.U32 R4, R0.reuse, 0x100, RZ ;  /* 0x0000010000047824 */ /* 0x044fe200078e00ff */
[C---:B------:R-:W-:Y:S02]  /*0070*/  PRMT R5, R0.reuse, 0x9910, RZ ;  /* 0x0000991000057816 */ /* 0x040fe400000000ff */
[C---:B------:R-:W-:Y:S02]  /*0080*/  PRMT R7, R0.reuse, 0x8880, RZ ;  /* 0x0000888000077816 */ /* 0x040fe400000000ff */
[----:B------:R-:W-:Y:S02]  /*0090*/  SHF.R.S32.HI R4, RZ, 0x8, R4 ;  /* 0x00000008ff047819 */ /* 0x000fe40000011404 */
[----:B------:R-:W-:Y:S01]  /*00a0*/  LOP3.LUT R0, R0, 0xff000000, RZ, 0xc0, !PT ;  /* 0xff00000000007812 */ /* 0x000fe200078ec0ff */
[----:B------:R-:W-:Y:S01]  /*00b0*/  VIADD R7, R7, 0xfffffff6 ;  /* 0xfffffff607077836 */ /* 0x000fe20000000000 */
[----:B------:R-:W-:-:S02]  /*00c0*/  LOP3.LUT R4, R4, 0xffff0000, RZ, 0xc0, !PT ;  /* 0xffff000004047812 */ /* 0x000fc400078ec0ff */
[----:B------:R-:W-:Y:S01]  /*00d0*/  LOP3.LUT R6, R5, 0xffffff00, RZ, 0xc0, !PT ;  /* 0xffffff0005067812 */ /* 0x000fe200078ec0ff */
[----:B------:R-:W-:Y:S02]  /*00e0*/  VIADD R0, R0, 0xf6000000 ;  /* 0xf600000000007836 */ /* 0x000fe40000000000 */
[----:B------:R-:W-:Y:S02]  /*00f0*/  VIADD R5, R4, 0xfff60000 ;  /* 0xfff6000004057836 */ /* 0x000fe40000000000 */
[----:B------:R-:W-:-:S03]  /*0100*/  VIADD R6, R6, 0xfffff600 ;  /* 0xfffff60006067836 */ /* 0x000fc60000000000 */
[----:B------:R-:W-:-:S04]  /*0110*/  LOP3.LUT R5, R5, R7, R0, 0xfe, !PT ;  /* 0x0000000705057212 */ /* 0x000fc800078efe00 */
[----:B------:R-:W-:-:S05]  /*0120*/  LOP3.LUT R5, R5, R6, RZ, 0xfc, !PT ;  /* 0x0000000605057212 */ /* 0x000fca00078efcff */
[----:B------:R-:W-:Y:S01]  /*0130*/  STG.E desc[UR4][R2.64], R5 ;  /* 0x0000000502007986 */ /* 0x000fe2000c101904 */
[----:B------:R-:W-:Y:S05]  /*0140*/  EXIT ;  /* 0x000000000000794d */ /* 0x000fea0003800000 */
.L_x_1:
        /* <DEDUP_REMOVED lines=11> */
.L_x_3:


//--------------------- .nv.shared.reserved.0     --------------------------
	.section	.nv.shared.reserved.0,"aw",@nobits
	.weak		__nv_reservedSMEM_offset_0_alias
	.size		__nv_reservedSMEM_offset_0_alias, 0, 64
	.other		__nv_reservedSMEM_offset_0_alias,@"STO_CUDA_RESERVED_SHARED STV_DEFAULT"
__nv_reservedSMEM_offset_0_alias:
	.zero		0
	.zero		64


//--------------------- .nv.constant0.kernel2     --------------------------
	.section	.nv.constant0.kernel2,"a",@progbits
	.sectionflags	@""
	.align	4
.nv.constant0.kernel2:
	.zero		904


//--------------------- .nv.constant0.kernel      --------------------------
	.section	.nv.constant0.kernel,"a",@progbits
	.sectionflags	@""
	.align	4
.nv.constant0.kernel:
	.zero		904


//--------------------- SYMBOLS --------------------------

	.type		.nv.reservedSmem.offset0,@object
	.size		.nv.reservedSmem.offset0,0x4
